//
// Generated by NVIDIA NVVM Compiler
//
// Compiler Build ID: CL-36424714
// Cuda compilation tools, release 13.0, V13.0.88
// Based on NVVM 20.0.0
//

.version 9.0
.target sm_100
.address_size 64

	// .globl	_Z4initP17curandStateXORWOWi
.global .align 4 .b8 precalc_xorwow_matrix[102400];
.global .align 4 .b8 precalc_xorwow_offset_matrix[102400];
.global .align 4 .b8 mrg32k3aM1[2304];
.global .align 4 .b8 mrg32k3aM2[2304];
.global .align 4 .b8 mrg32k3aM1SubSeq[2016];
.global .align 4 .b8 mrg32k3aM2SubSeq[2016];
.global .align 4 .b8 mrg32k3aM1Seq[2304];
.global .align 4 .b8 mrg32k3aM2Seq[2304];
.const .align 8 .b8 __cr_lgamma_table[72];

.visible .entry _Z4initP17curandStateXORWOWi(
	.param .u64 .ptr .align 1 _Z4initP17curandStateXORWOWi_param_0,
	.param .u32 _Z4initP17curandStateXORWOWi_param_1
)
{
	.reg .pred 	%p<25>;
	.reg .b32 	%r<407>;
	.reg .b64 	%rd<18>;

	ld.param.u64 	%rd8, [_Z4initP17curandStateXORWOWi_param_0];
	ld.param.u32 	%r183, [_Z4initP17curandStateXORWOWi_param_1];
	mov.u32 	%r184, %ctaid.x;
	mov.u32 	%r185, %ntid.x;
	mov.u32 	%r186, %tid.x;
	mad.lo.s32 	%r1, %r184, %r185, %r186;
	setp.ge.s32 	%p1, %r1, %r183;
	@%p1 bra 	$L__BB0_44;
	cvta.to.global.u64 	%rd9, %rd8;
	cvt.s64.s32 	%rd17, %r1;
	mul.wide.s32 	%rd10, %r1, 48;
	add.s64 	%rd2, %rd9, %rd10;
	mov.b32 	%r187, 1593684748;
	mov.b32 	%r188, 832094735;
	st.global.v2.u32 	[%rd2], {%r188, %r187};
	mov.b32 	%r189, -123459836;
	mov.b32 	%r190, 1111207954;
	st.global.v2.u32 	[%rd2+8], {%r190, %r189};
	mov.b32 	%r191, 1476011280;
	mov.b32 	%r192, -589760388;
	st.global.v2.u32 	[%rd2+16], {%r192, %r191};
	setp.eq.s32 	%p2, %r1, 0;
	@%p2 bra 	$L__BB0_43;
	mov.b32 	%r313, 0;
	mov.u64 	%rd12, precalc_xorwow_matrix;
$L__BB0_3:
	and.b64  	%rd4, %rd17, 3;
	setp.eq.s64 	%p3, %rd4, 0;
	@%p3 bra 	$L__BB0_42;
	mul.wide.u32 	%rd11, %r313, 3200;
	add.s64 	%rd5, %rd12, %rd11;
	cvt.u32.u64 	%r3, %rd4;
	mov.b32 	%r314, 0;
$L__BB0_5:
	mov.b32 	%r327, 0;
	mov.u32 	%r328, %r327;
	mov.u32 	%r329, %r327;
	mov.u32 	%r330, %r327;
	mov.u32 	%r331, %r327;
	mov.u32 	%r320, %r327;
$L__BB0_6:
	mul.wide.u32 	%rd13, %r320, 4;
	add.s64 	%rd14, %rd2, %rd13;
	ld.global.u32 	%r11, [%rd14+4];
	shl.b32 	%r12, %r320, 5;
	mov.b32 	%r326, 0;
$L__BB0_7:
	.pragma "nounroll";
	shr.u32 	%r197, %r11, %r326;
	and.b32  	%r198, %r197, 1;
	setp.eq.b32 	%p4, %r198, 1;
	not.pred 	%p5, %p4;
	add.s32 	%r199, %r12, %r326;
	mul.lo.s32 	%r200, %r199, 5;
	mul.wide.u32 	%rd15, %r200, 4;
	add.s64 	%rd6, %rd5, %rd15;
	@%p5 bra 	$L__BB0_9;
	ld.global.u32 	%r201, [%rd6];
	xor.b32  	%r331, %r331, %r201;
	ld.global.u32 	%r202, [%rd6+4];
	xor.b32  	%r330, %r330, %r202;
	ld.global.u32 	%r203, [%rd6+8];
	xor.b32  	%r329, %r329, %r203;
	ld.global.u32 	%r204, [%rd6+12];
	xor.b32  	%r328, %r328, %r204;
	ld.global.u32 	%r205, [%rd6+16];
	xor.b32  	%r327, %r327, %r205;
$L__BB0_9:
	and.b32  	%r207, %r197, 2;
	setp.eq.s32 	%p6, %r207, 0;
	@%p6 bra 	$L__BB0_11;
	ld.global.u32 	%r208, [%rd6+20];
	xor.b32  	%r331, %r331, %r208;
	ld.global.u32 	%r209, [%rd6+24];
	xor.b32  	%r330, %r330, %r209;
	ld.global.u32 	%r210, [%rd6+28];
	xor.b32  	%r329, %r329, %r210;
	ld.global.u32 	%r211, [%rd6+32];
	xor.b32  	%r328, %r328, %r211;
	ld.global.u32 	%r212, [%rd6+36];
	xor.b32  	%r327, %r327, %r212;
$L__BB0_11:
	and.b32  	%r214, %r197, 4;
	setp.eq.s32 	%p7, %r214, 0;
	@%p7 bra 	$L__BB0_13;
	ld.global.u32 	%r215, [%rd6+40];
	xor.b32  	%r331, %r331, %r215;
	ld.global.u32 	%r216, [%rd6+44];
	xor.b32  	%r330, %r330, %r216;
	ld.global.u32 	%r217, [%rd6+48];
	xor.b32  	%r329, %r329, %r217;
	ld.global.u32 	%r218, [%rd6+52];
	xor.b32  	%r328, %r328, %r218;
	ld.global.u32 	%r219, [%rd6+56];
	xor.b32  	%r327, %r327, %r219;
$L__BB0_13:
	and.b32  	%r221, %r197, 8;
	setp.eq.s32 	%p8, %r221, 0;
	@%p8 bra 	$L__BB0_15;
	ld.global.u32 	%r222, [%rd6+60];
	xor.b32  	%r331, %r331, %r222;
	ld.global.u32 	%r223, [%rd6+64];
	xor.b32  	%r330, %r330, %r223;
	ld.global.u32 	%r224, [%rd6+68];
	xor.b32  	%r329, %r329, %r224;
	ld.global.u32 	%r225, [%rd6+72];
	xor.b32  	%r328, %r328, %r225;
	ld.global.u32 	%r226, [%rd6+76];
	xor.b32  	%r327, %r327, %r226;
$L__BB0_15:
	and.b32  	%r228, %r197, 16;
	setp.eq.s32 	%p9, %r228, 0;
	@%p9 bra 	$L__BB0_17;
	ld.global.u32 	%r229, [%rd6+80];
	xor.b32  	%r331, %r331, %r229;
	ld.global.u32 	%r230, [%rd6+84];
	xor.b32  	%r330, %r330, %r230;
	ld.global.u32 	%r231, [%rd6+88];
	xor.b32  	%r329, %r329, %r231;
	ld.global.u32 	%r232, [%rd6+92];
	xor.b32  	%r328, %r328, %r232;
	ld.global.u32 	%r233, [%rd6+96];
	xor.b32  	%r327, %r327, %r233;
$L__BB0_17:
	and.b32  	%r235, %r197, 32;
	setp.eq.s32 	%p10, %r235, 0;
	@%p10 bra 	$L__BB0_19;
	ld.global.u32 	%r236, [%rd6+100];
	xor.b32  	%r331, %r331, %r236;
	ld.global.u32 	%r237, [%rd6+104];
	xor.b32  	%r330, %r330, %r237;
	ld.global.u32 	%r238, [%rd6+108];
	xor.b32  	%r329, %r329, %r238;
	ld.global.u32 	%r239, [%rd6+112];
	xor.b32  	%r328, %r328, %r239;
	ld.global.u32 	%r240, [%rd6+116];
	xor.b32  	%r327, %r327, %r240;
$L__BB0_19:
	and.b32  	%r242, %r197, 64;
	setp.eq.s32 	%p11, %r242, 0;
	@%p11 bra 	$L__BB0_21;
	ld.global.u32 	%r243, [%rd6+120];
	xor.b32  	%r331, %r331, %r243;
	ld.global.u32 	%r244, [%rd6+124];
	xor.b32  	%r330, %r330, %r244;
	ld.global.u32 	%r245, [%rd6+128];
	xor.b32  	%r329, %r329, %r245;
	ld.global.u32 	%r246, [%rd6+132];
	xor.b32  	%r328, %r328, %r246;
	ld.global.u32 	%r247, [%rd6+136];
	xor.b32  	%r327, %r327, %r247;
$L__BB0_21:
	and.b32  	%r249, %r197, 128;
	setp.eq.s32 	%p12, %r249, 0;
	@%p12 bra 	$L__BB0_23;
	ld.global.u32 	%r250, [%rd6+140];
	xor.b32  	%r331, %r331, %r250;
	ld.global.u32 	%r251, [%rd6+144];
	xor.b32  	%r330, %r330, %r251;
	ld.global.u32 	%r252, [%rd6+148];
	xor.b32  	%r329, %r329, %r252;
	ld.global.u32 	%r253, [%rd6+152];
	xor.b32  	%r328, %r328, %r253;
	ld.global.u32 	%r254, [%rd6+156];
	xor.b32  	%r327, %r327, %r254;
$L__BB0_23:
	and.b32  	%r256, %r197, 256;
	setp.eq.s32 	%p13, %r256, 0;
	@%p13 bra 	$L__BB0_25;
	ld.global.u32 	%r257, [%rd6+160];
	xor.b32  	%r331, %r331, %r257;
	ld.global.u32 	%r258, [%rd6+164];
	xor.b32  	%r330, %r330, %r258;
	ld.global.u32 	%r259, [%rd6+168];
	xor.b32  	%r329, %r329, %r259;
	ld.global.u32 	%r260, [%rd6+172];
	xor.b32  	%r328, %r328, %r260;
	ld.global.u32 	%r261, [%rd6+176];
	xor.b32  	%r327, %r327, %r261;
$L__BB0_25:
	and.b32  	%r263, %r197, 512;
	setp.eq.s32 	%p14, %r263, 0;
	@%p14 bra 	$L__BB0_27;
	ld.global.u32 	%r264, [%rd6+180];
	xor.b32  	%r331, %r331, %r264;
	ld.global.u32 	%r265, [%rd6+184];
	xor.b32  	%r330, %r330, %r265;
	ld.global.u32 	%r266, [%rd6+188];
	xor.b32  	%r329, %r329, %r266;
	ld.global.u32 	%r267, [%rd6+192];
	xor.b32  	%r328, %r328, %r267;
	ld.global.u32 	%r268, [%rd6+196];
	xor.b32  	%r327, %r327, %r268;
$L__BB0_27:
	and.b32  	%r270, %r197, 1024;
	setp.eq.s32 	%p15, %r270, 0;
	@%p15 bra 	$L__BB0_29;
	ld.global.u32 	%r271, [%rd6+200];
	xor.b32  	%r331, %r331, %r271;
	ld.global.u32 	%r272, [%rd6+204];
	xor.b32  	%r330, %r330, %r272;
	ld.global.u32 	%r273, [%rd6+208];
	xor.b32  	%r329, %r329, %r273;
	ld.global.u32 	%r274, [%rd6+212];
	xor.b32  	%r328, %r328, %r274;
	ld.global.u32 	%r275, [%rd6+216];
	xor.b32  	%r327, %r327, %r275;
$L__BB0_29:
	and.b32  	%r277, %r197, 2048;
	setp.eq.s32 	%p16, %r277, 0;
	@%p16 bra 	$L__BB0_31;
	ld.global.u32 	%r278, [%rd6+220];
	xor.b32  	%r331, %r331, %r278;
	ld.global.u32 	%r279, [%rd6+224];
	xor.b32  	%r330, %r330, %r279;
	ld.global.u32 	%r280, [%rd6+228];
	xor.b32  	%r329, %r329, %r280;
	ld.global.u32 	%r281, [%rd6+232];
	xor.b32  	%r328, %r328, %r281;
	ld.global.u32 	%r282, [%rd6+236];
	xor.b32  	%r327, %r327, %r282;
$L__BB0_31:
	and.b32  	%r284, %r197, 4096;
	setp.eq.s32 	%p17, %r284, 0;
	@%p17 bra 	$L__BB0_33;
	ld.global.u32 	%r285, [%rd6+240];
	xor.b32  	%r331, %r331, %r285;
	ld.global.u32 	%r286, [%rd6+244];
	xor.b32  	%r330, %r330, %r286;
	ld.global.u32 	%r287, [%rd6+248];
	xor.b32  	%r329, %r329, %r287;
	ld.global.u32 	%r288, [%rd6+252];
	xor.b32  	%r328, %r328, %r288;
	ld.global.u32 	%r289, [%rd6+256];
	xor.b32  	%r327, %r327, %r289;
$L__BB0_33:
	and.b32  	%r291, %r197, 8192;
	setp.eq.s32 	%p18, %r291, 0;
	@%p18 bra 	$L__BB0_35;
	ld.global.u32 	%r292, [%rd6+260];
	xor.b32  	%r331, %r331, %r292;
	ld.global.u32 	%r293, [%rd6+264];
	xor.b32  	%r330, %r330, %r293;
	ld.global.u32 	%r294, [%rd6+268];
	xor.b32  	%r329, %r329, %r294;
	ld.global.u32 	%r295, [%rd6+272];
	xor.b32  	%r328, %r328, %r295;
	ld.global.u32 	%r296, [%rd6+276];
	xor.b32  	%r327, %r327, %r296;
$L__BB0_35:
	and.b32  	%r298, %r197, 16384;
	setp.eq.s32 	%p19, %r298, 0;
	@%p19 bra 	$L__BB0_37;
	ld.global.u32 	%r299, [%rd6+280];
	xor.b32  	%r331, %r331, %r299;
	ld.global.u32 	%r300, [%rd6+284];
	xor.b32  	%r330, %r330, %r300;
	ld.global.u32 	%r301, [%rd6+288];
	xor.b32  	%r329, %r329, %r301;
	ld.global.u32 	%r302, [%rd6+292];
	xor.b32  	%r328, %r328, %r302;
	ld.global.u32 	%r303, [%rd6+296];
	xor.b32  	%r327, %r327, %r303;
$L__BB0_37:
	and.b32  	%r305, %r197, 32768;
	setp.eq.s32 	%p20, %r305, 0;
	@%p20 bra 	$L__BB0_39;
	ld.global.u32 	%r306, [%rd6+300];
	xor.b32  	%r331, %r331, %r306;
	ld.global.u32 	%r307, [%rd6+304];
	xor.b32  	%r330, %r330, %r307;
	ld.global.u32 	%r308, [%rd6+308];
	xor.b32  	%r329, %r329, %r308;
	ld.global.u32 	%r309, [%rd6+312];
	xor.b32  	%r328, %r328, %r309;
	ld.global.u32 	%r310, [%rd6+316];
	xor.b32  	%r327, %r327, %r310;
$L__BB0_39:
	add.s32 	%r326, %r326, 16;
	setp.ne.s32 	%p21, %r326, 32;
	@%p21 bra 	$L__BB0_7;
	mad.lo.s32 	%r311, %r320, -31, %r12;
	add.s32 	%r320, %r311, 1;
	setp.ne.s32 	%p22, %r320, 5;
	@%p22 bra 	$L__BB0_6;
	st.global.u32 	[%rd2+4], %r331;
	st.global.u32 	[%rd2+8], %r330;
	st.global.u32 	[%rd2+12], %r329;
	st.global.u32 	[%rd2+16], %r328;
	st.global.u32 	[%rd2+20], %r327;
	add.s32 	%r314, %r314, 1;
	setp.lt.u32 	%p23, %r314, %r3;
	@%p23 bra 	$L__BB0_5;
$L__BB0_42:
	shr.u64 	%rd7, %rd17, 2;
	add.s32 	%r313, %r313, 1;
	setp.gt.u64 	%p24, %rd17, 3;
	mov.u64 	%rd17, %rd7;
	@%p24 bra 	$L__BB0_3;
$L__BB0_43:
	mov.b32 	%r312, 0;
	st.global.v2.u32 	[%rd2+24], {%r312, %r312};
	st.global.u32 	[%rd2+32], %r312;
	mov.b64 	%rd16, 0;
	st.global.u64 	[%rd2+40], %rd16;
$L__BB0_44:
	ret;

}
	// .globl	_Z5monteP17curandStateXORWOWPii
.visible .entry _Z5monteP17curandStateXORWOWPii(
	.param .u64 .ptr .align 1 _Z5monteP17curandStateXORWOWPii_param_0,
	.param .u64 .ptr .align 1 _Z5monteP17curandStateXORWOWPii_param_1,
	.param .u32 _Z5monteP17curandStateXORWOWPii_param_2
)
{
	.reg .pred 	%p<3>;
	.reg .b32 	%r<31>;
	.reg .b32 	%f<7>;
	.reg .b64 	%rd<7>;

	ld.param.u64 	%rd1, [_Z5monteP17curandStateXORWOWPii_param_0];
	ld.param.u64 	%rd2, [_Z5monteP17curandStateXORWOWPii_param_1];
	ld.param.u32 	%r2, [_Z5monteP17curandStateXORWOWPii_param_2];
	mov.u32 	%r3, %ctaid.x;
	mov.u32 	%r4, %ntid.x;
	mov.u32 	%r5, %tid.x;
	mad.lo.s32 	%r1, %r3, %r4, %r5;
	setp.ge.s32 	%p1, %r1, %r2;
	@%p1 bra 	$L__BB1_3;
	cvta.to.global.u64 	%rd3, %rd1;
	mul.wide.s32 	%rd4, %r1, 48;
	add.s64 	%rd5, %rd3, %rd4;
	ld.global.v2.u32 	{%r6, %r7}, [%rd5];
	shr.u32 	%r8, %r7, 2;
	xor.b32  	%r9, %r8, %r7;
	ld.global.v2.u32 	{%r10, %r11}, [%rd5+8];
	ld.global.v2.u32 	{%r12, %r13}, [%rd5+16];
	shl.b32 	%r14, %r13, 4;
	shl.b32 	%r15, %r9, 1;
	xor.b32  	%r16, %r15, %r14;
	xor.b32  	%r17, %r16, %r9;
	xor.b32  	%r18, %r17, %r13;
	add.s32 	%r19, %r6, %r18;
	add.s32 	%r20, %r19, 362437;
	cvt.rn.f32.u32 	%f1, %r20;
	fma.rn.f32 	%f2, %f1, 0f2F800000, 0f2F000000;
	shr.u32 	%r21, %r10, 2;
	xor.b32  	%r22, %r21, %r10;
	st.global.v2.u32 	[%rd5+8], {%r12, %r13};
	shl.b32 	%r23, %r18, 4;
	shl.b32 	%r24, %r22, 1;
	xor.b32  	%r25, %r24, %r23;
	xor.b32  	%r26, %r25, %r22;
	xor.b32  	%r27, %r26, %r18;
	st.global.v2.u32 	[%rd5+16], {%r18, %r27};
	add.s32 	%r28, %r6, 724874;
	st.global.v2.u32 	[%rd5], {%r28, %r11};
	add.s32 	%r29, %r27, %r28;
	cvt.rn.f32.u32 	%f3, %r29;
	fma.rn.f32 	%f4, %f3, 0f2F800000, 0f2F000000;
	mul.f32 	%f5, %f4, %f4;
	fma.rn.f32 	%f6, %f2, %f2, %f5;
	setp.gtu.f32 	%p2, %f6, 0f3F800000;
	@%p2 bra 	$L__BB1_3;
	cvta.to.global.u64 	%rd6, %rd2;
	atom.global.add.u32 	%r30, [%rd6], 1;
$L__BB1_3:
	ret;

}


// ===== COMPILED SASS (sm_100) =====

	.target	sm_100

	.elftype	@"ET_EXEC"


//--------------------- .note.nv.tkinfo           --------------------------
	.section	.note.nv.tkinfo,"",@"SHT_NOTE"
	.sectionflags	@"SHF_NOTE_NV_TKINFO"
	.tkinfo
        /*0018*/ 	.word	0x00000002
        /*0030*/ 	.string	""
        /*0030*/ 	.string	"ptxas"
        /*0030*/ 	.string	"Cuda compilation tools, release 13.0, V13.0.88"
        /*0030*/ 	.string	"Build cuda_13.0.r13.0/compiler.36424714_0"
        /*0030*/ 	.string	"-arch sm_100 -m 64 "



//--------------------- .note.nv.cuinfo           --------------------------
	.section	.note.nv.cuinfo,"",@"SHT_NOTE"
	.sectionflags	@"SHF_NOTE_NV_CUINFO"
        /*0018*/ 	.short	0x0002
        /*001a*/ 	.short	0x0064
        /*001c*/ 	.short	0x0082
	.zero		2


//--------------------- .nv.info                  --------------------------
	.section	.nv.info,"",@"SHT_CUDA_INFO"
	.align	4


	//----- nvinfo : EIATTR_REGCOUNT
	.align		4
        /*0000*/ 	.byte	0x04, 0x2f
        /*0002*/ 	.short	(.L_10 - .L_9)
	.align		4
.L_9:
        /*0004*/ 	.word	index@(_Z4initP17curandStateXORWOWi)
        /*0008*/ 	.word	0x0000001f


	//----- nvinfo : EIATTR_FRAME_SIZE
	.align		4
.L_10:
        /*000c*/ 	.byte	0x04, 0x11
        /*000e*/ 	.short	(.L_12 - .L_11)
	.align		4
.L_11:
        /*0010*/ 	.word	index@(_Z4initP17curandStateXORWOWi)
        /*0014*/ 	.word	0x00000000


	//----- nvinfo : EIATTR_REGCOUNT
	.align		4
.L_12:
        /*0018*/ 	.byte	0x04, 0x2f
        /*001a*/ 	.short	(.L_14 - .L_13)
	.align		4
.L_13:
        /*001c*/ 	.word	index@(_Z5monteP17curandStateXORWOWPii)
        /*0020*/ 	.word	0x0000000e


	//----- nvinfo : EIATTR_FRAME_SIZE
	.align		4
.L_14:
        /*0024*/ 	.byte	0x04, 0x11
        /*0026*/ 	.short	(.L_16 - .L_15)
	.align		4
.L_15:
        /*0028*/ 	.word	index@(_Z5monteP17curandStateXORWOWPii)
        /*002c*/ 	.word	0x00000000


	//----- nvinfo : EIATTR_MIN_STACK_SIZE
	.align		4
.L_16:
        /*0030*/ 	.byte	0x04, 0x12
        /*0032*/ 	.short	(.L_18 - .L_17)
	.align		4
.L_17:
        /*0034*/ 	.word	index@(_Z5monteP17curandStateXORWOWPii)
        /*0038*/ 	.word	0x00000000


	//----- nvinfo : EIATTR_MIN_STACK_SIZE
	.align		4
.L_18:
        /*003c*/ 	.byte	0x04, 0x12
        /*003e*/ 	.short	(.L_20 - .L_19)
	.align		4
.L_19:
        /*0040*/ 	.word	index@(_Z4initP17curandStateXORWOWi)
        /*0044*/ 	.word	0x00000000
.L_20:


//--------------------- .nv.compat                --------------------------
	.section	.nv.compat,"",@"SHT_CUDA_COMPAT_INFO"
	.align	4
        /*0000*/ 	.byte	0x02, 0x09, 0x00, 0x00, 0x02, 0x02, 0x01, 0x00, 0x02, 0x05, 0x05, 0x00, 0x03, 0x07, 0x01, 0x01
        /*0010*/ 	.byte	0x02, 0x03, 0x00, 0x00, 0x02, 0x06, 0x01, 0x00, 0x04, 0x0b, 0x08, 0x00, 0x01, 0x00, 0x00, 0x00
        /*0020*/ 	.byte	0x00, 0x00, 0x00, 0x00


//--------------------- .nv.info._Z5monteP17curandStateXORWOWPii --------------------------
	.section	.nv.info._Z5monteP17curandStateXORWOWPii,"",@"SHT_CUDA_INFO"
	.sectionflags	@""
	.align	4


	//----- nvinfo : EIATTR_CUDA_API_VERSION
	.align		4
        /*0000*/ 	.byte	0x04, 0x37
        /*0002*/ 	.short	(.L_22 - .L_21)
.L_21:
        /*0004*/ 	.word	0x00000082


	//----- nvinfo : EIATTR_KPARAM_INFO
	.align		4
.L_22:
        /*0008*/ 	.byte	0x04, 0x17
        /*000a*/ 	.short	(.L_24 - .L_23)
.L_23:
        /*000c*/ 	.word	0x00000000
        /*0010*/ 	.short	0x0002
        /*0012*/ 	.short	0x0010
        /*0014*/ 	.byte	0x00, 0xf0, 0x11, 0x00


	//----- nvinfo : EIATTR_KPARAM_INFO
	.align		4
.L_24:
        /*0018*/ 	.byte	0x04, 0x17
        /*001a*/ 	.short	(.L_26 - .L_25)
.L_25:
        /*001c*/ 	.word	0x00000000
        /*0020*/ 	.short	0x0001
        /*0022*/ 	.short	0x0008
        /*0024*/ 	.byte	0x00, 0xf5, 0x21, 0x00


	//----- nvinfo : EIATTR_KPARAM_INFO
	.align		4
.L_26:
        /*0028*/ 	.byte	0x04, 0x17
        /*002a*/ 	.short	(.L_28 - .L_27)
.L_27:
        /*002c*/ 	.word	0x00000000
        /*0030*/ 	.short	0x0000
        /*0032*/ 	.short	0x0000
        /*0034*/ 	.byte	0x00, 0xf5, 0x21, 0x00


	//----- nvinfo : EIATTR_SPARSE_MMA_MASK
	.align		4
.L_28:
        /*0038*/ 	.byte	0x03, 0x50
        /*003a*/ 	.short	0x0000


	//----- nvinfo : EIATTR_MAXREG_COUNT
	.align		4
        /*003c*/ 	.byte	0x03, 0x1b
        /*003e*/ 	.short	0x00ff


	//----- nvinfo : EIATTR_MERCURY_ISA_VERSION
	.align		4
        /*0040*/ 	.byte	0x03, 0x5f
        /*0042*/ 	.short	0x0101


	//----- nvinfo : EIATTR_INT_WARP_WIDE_INSTR_OFFSETS
	.align		4
        /*0044*/ 	.byte	0x04, 0x31
        /*0046*/ 	.short	(.L_30 - .L_29)


	//   ....[0]....
.L_29:
        /*0048*/ 	.word	0x000002b0


	//----- nvinfo : EIATTR_VRC_CTA_INIT_COUNT
	.align		4
.L_30:
        /*004c*/ 	.byte	0x02, 0x4a
	.zero		1
	.zero		1


	//----- nvinfo : EIATTR_EXIT_INSTR_OFFSETS
	.align		4
        /*0050*/ 	.byte	0x04, 0x1c
        /*0052*/ 	.short	(.L_32 - .L_31)


	//   ....[0]....
.L_31:
        /*0054*/ 	.word	0x00000070


	//   ....[1]....
        /*0058*/ 	.word	0x00000280


	//   ....[2]....
        /*005c*/ 	.word	0x00000300


	//----- nvinfo : EIATTR_CBANK_PARAM_SIZE
	.align		4
.L_32:
        /*0060*/ 	.byte	0x03, 0x19
        /*0062*/ 	.short	0x0014


	//----- nvinfo : EIATTR_PARAM_CBANK
	.align		4
        /*0064*/ 	.byte	0x04, 0x0a
        /*0066*/ 	.short	(.L_34 - .L_33)
	.align		4
.L_33:
        /*0068*/ 	.word	index@(.nv.constant0._Z5monteP17curandStateXORWOWPii)
        /*006c*/ 	.short	0x0380
        /*006e*/ 	.short	0x0014


	//----- nvinfo : EIATTR_SW_WAR
	.align		4
.L_34:
        /*0070*/ 	.byte	0x04, 0x36
        /*0072*/ 	.short	(.L_36 - .L_35)
.L_35:
        /*0074*/ 	.word	0x00000008
.L_36:


//--------------------- .nv.info._Z4initP17curandStateXORWOWi --------------------------
	.section	.nv.info._Z4initP17curandStateXORWOWi,"",@"SHT_CUDA_INFO"
	.sectionflags	@""
	.align	4


	//----- nvinfo : EIATTR_CUDA_API_VERSION
	.align		4
        /*0000*/ 	.byte	0x04, 0x37
        /*0002*/ 	.short	(.L_38 - .L_37)
.L_37:
        /*0004*/ 	.word	0x00000082


	//----- nvinfo : EIATTR_KPARAM_INFO
	.align		4
.L_38:
        /*0008*/ 	.byte	0x04, 0x17
        /*000a*/ 	.short	(.L_40 - .L_39)
.L_39:
        /*000c*/ 	.word	0x00000000
        /*0010*/ 	.short	0x0001
        /*0012*/ 	.short	0x0008
        /*0014*/ 	.byte	0x00, 0xf0, 0x11, 0x00


	//----- nvinfo : EIATTR_KPARAM_INFO
	.align		4
.L_40:
        /*0018*/ 	.byte	0x04, 0x17
        /*001a*/ 	.short	(.L_42 - .L_41)
.L_41:
        /*001c*/ 	.word	0x00000000
        /*0020*/ 	.short	0x0000
        /*0022*/ 	.short	0x0000
        /*0024*/ 	.byte	0x00, 0xf5, 0x21, 0x00


	//----- nvinfo : EIATTR_SPARSE_MMA_MASK
	.align		4
.L_42:
        /*0028*/ 	.byte	0x03, 0x50
        /*002a*/ 	.short	0x0000


	//----- nvinfo : EIATTR_MAXREG_COUNT
	.align		4
        /*002c*/ 	.byte	0x03, 0x1b
        /*002e*/ 	.short	0x00ff


	//----- nvinfo : EIATTR_MERCURY_ISA_VERSION
	.align		4
        /*0030*/ 	.byte	0x03, 0x5f
        /*0032*/ 	.short	0x0101


	//----- nvinfo : EIATTR_VRC_CTA_INIT_COUNT
	.align		4
        /*0034*/ 	.byte	0x02, 0x4a
	.zero		1
	.zero		1


	//----- nvinfo : EIATTR_EXIT_INSTR_OFFSETS
	.align		4
        /*0038*/ 	.byte	0x04, 0x1c
        /*003a*/ 	.short	(.L_44 - .L_43)


	//   ....[0]....
.L_43:
        /*003c*/ 	.word	0x00000070


	//   ....[1]....
        /*0040*/ 	.word	0x00000eb0


	//----- nvinfo : EIATTR_CRS_STACK_SIZE
	.align		4
.L_44:
        /*0044*/ 	.byte	0x04, 0x1e
        /*0046*/ 	.short	(.L_46 - .L_45)
.L_45:
        /*0048*/ 	.word	0x00000000


	//----- nvinfo : EIATTR_CBANK_PARAM_SIZE
	.align		4
.L_46:
        /*004c*/ 	.byte	0x03, 0x19
        /*004e*/ 	.short	0x000c


	//----- nvinfo : EIATTR_PARAM_CBANK
	.align		4
        /*0050*/ 	.byte	0x04, 0x0a
        /*0052*/ 	.short	(.L_48 - .L_47)
	.align		4
.L_47:
        /*0054*/ 	.word	index@(.nv.constant0._Z4initP17curandStateXORWOWi)
        /*0058*/ 	.short	0x0380
        /*005a*/ 	.short	0x000c


	//----- nvinfo : EIATTR_SW_WAR
	.align		4
.L_48:
        /*005c*/ 	.byte	0x04, 0x36
        /*005e*/ 	.short	(.L_50 - .L_49)
.L_49:
        /*0060*/ 	.word	0x00000008
.L_50:


//--------------------- .nv.callgraph             --------------------------
	.section	.nv.callgraph,"",@"SHT_CUDA_CALLGRAPH"
	.align	4
	.sectionentsize	8
	.align		4
        /*0000*/ 	.word	0x00000000
	.align		4
        /*0004*/ 	.word	0xffffffff
	.align		4
        /*0008*/ 	.word	0x00000000
	.align		4
        /*000c*/ 	.word	0xfffffffe
	.align		4
        /*0010*/ 	.word	0x00000000
	.align		4
        /*0014*/ 	.word	0xfffffffd
	.align		4
        /*0018*/ 	.word	0x00000000
	.align		4
        /*001c*/ 	.word	0xfffffffc


//--------------------- .nv.constant4             --------------------------
	.section	.nv.constant4,"a",@progbits
	.align	8
	.align		8
.nv.constant4:
        /*0000*/ 	.dword	precalc_xorwow_matrix
	.align		8
        /*0008*/ 	.dword	precalc_xorwow_offset_matrix
	.align		8
        /*0010*/ 	.dword	mrg32k3aM1
	.align		8
        /*0018*/ 	.dword	mrg32k3aM2
	.align		8
        /*0020*/ 	.dword	mrg32k3aM1SubSeq
	.align		8
        /*0028*/ 	.dword	mrg32k3aM2SubSeq
	.align		8
        /*0030*/ 	.dword	mrg32k3aM1Seq
	.align		8
        /*0038*/ 	.dword	mrg32k3aM2Seq


//--------------------- .nv.constant3             --------------------------
	.section	.nv.constant3,"a",@progbits
	.align	8
.nv.constant3:
	.type		__cr_lgamma_table,@object
	.size		__cr_lgamma_table,(.L_8 - __cr_lgamma_table)
__cr_lgamma_table:
        /*0000*/ 	.byte	0x00, 0x00, 0x00, 0x00, 0x00, 0x00, 0x00, 0x00, 0x00, 0x00, 0x00, 0x00, 0x00, 0x00, 0x00, 0x00
        /*0010*/ 	.byte	0xef, 0x39, 0xfa, 0xfe, 0x42, 0x2e, 0xe6, 0x3f, 0x02, 0x20, 0x2a, 0xfa, 0x0b, 0xab, 0xfc, 0x3f
        /*0020*/ 	.byte	0xf9, 0x2c, 0x92, 0x7c, 0xa7, 0x6c, 0x09, 0x40, 0xc9, 0x79, 0x44, 0x3c, 0x64, 0x26, 0x13, 0x40
        /*0030*/ 	.byte	0xca, 0x01, 0xcf, 0x3a, 0x27, 0x51, 0x1a, 0x40, 0x30, 0xcc, 0x2d, 0xf3, 0xe1, 0x0c, 0x21, 0x40
        /*0040*/ 	.byte	0x0d, 0xb7, 0xfc, 0x82, 0x8e, 0x35, 0x25, 0x40
.L_8:


//--------------------- .text._Z5monteP17curandStateXORWOWPii --------------------------
	.section	.text._Z5monteP17curandStateXORWOWPii,"ax",@progbits
	.align	128
        .global         _Z5monteP17curandStateXORWOWPii
        .type           _Z5monteP17curandStateXORWOWPii,@function
        .size           _Z5monteP17curandStateXORWOWPii,(.L_x_10 - _Z5monteP17curandStateXORWOWPii)
        .other          _Z5monteP17curandStateXORWOWPii,@"STO_CUDA_ENTRY STV_DEFAULT"
_Z5monteP17curandStateXORWOWPii:
.text._Z5monteP17curandStateXORWOWPii:
[----:B------:R-:W-:Y:S01]  /*0000*/  LDC R1, c[0x0][0x37c] ;  /* 0x0000df00ff017b82 */ /* 0x000fe20000000800 */
[----:B------:R-:W0:Y:S07]  /*0010*/  S2R R0, SR_TID.X ;  /* 0x0000000000007919 */ /* 0x000e2e0000002100 */
[----:B------:R-:W0:Y:S01]  /*0020*/  S2UR UR4, SR_CTAID.X ;  /* 0x00000000000479c3 */ /* 0x000e220000002500 */
[----:B------:R-:W1:Y:S07]  /*0030*/  LDCU UR5, c[0x0][0x390] ;  /* 0x00007200ff0577ac */ /* 0x000e6e0008000800 */
[----:B------:R-:W0:Y:S02]  /*0040*/  LDC R5, c[0x0][0x360] ;  /* 0x0000d800ff057b82 */ /* 0x000e240000000800 */
[----:B0-----:R-:W-:-:S05]  /*0050*/  IMAD R5, R5, UR4, R0 ;  /* 0x0000000405057c24 */ /* 0x001fca000f8e0200 */
[----:B-1----:R-:W-:-:S13]  /*0060*/  ISETP.GE.AND P0, PT, R5, UR5, PT ;  /* 0x0000000505007c0c */ /* 0x002fda000bf06270 */
[----:B------:R-:W-:Y:S05]  /*0070*/  @P0 EXIT ;  /* 0x000000000000094d */ /* 0x000fea0003800000 */
[----:B------:R-:W0:Y:S01]  /*0080*/  LDC.64 R2, c[0x0][0x380] ;  /* 0x0000e000ff027b82 */ /* 0x000e220000000a00 */
[----:B------:R-:W1:Y:S01]  /*0090*/  LDCU.64 UR4, c[0x0][0x358] ;  /* 0x00006b00ff0477ac */ /* 0x000e620008000a00 */
[----:B0-----:R-:W-:-:S05]  /*00a0*/  IMAD.WIDE R2, R5, 0x30, R2 ;  /* 0x0000003005027825 */ /* 0x001fca00078e0202 */
[----:B-1----:R-:W2:Y:S04]  /*00b0*/  LDG.E.64 R8, desc[UR4][R2.64] ;  /* 0x0000000402087981 */ /* 0x002ea8000c1e1b00 */
[----:B------:R-:W3:Y:S04]  /*00c0*/  LDG.E.64 R4, desc[UR4][R2.64+0x10] ;  /* 0x0000100402047981 */ /* 0x000ee8000c1e1b00 */
[----:B------:R-:W4:Y:S01]  /*00d0*/  LDG.E.64 R6, desc[UR4][R2.64+0x8] ;  /* 0x0000080402067981 */ /* 0x000f22000c1e1b00 */
[----:B--2---:R-:W-:-:S04]  /*00e0*/  SHF.R.U32.HI R0, RZ, 0x2, R9 ;  /* 0x00000002ff007819 */ /* 0x004fc80000011609 */
[----:B------:R-:W-:Y:S01]  /*00f0*/  LOP3.LUT R0, R0, R9, RZ, 0x3c, !PT ;  /* 0x0000000900007212 */ /* 0x000fe200078e3cff */
[----:B---3--:R-:W-:Y:S01]  /*0100*/  IMAD.SHL.U32 R9, R5, 0x10, RZ ;  /* 0x0000001005097824 */ /* 0x008fe200078e00ff */
[----:B------:R0:W-:Y:S01]  /*0110*/  STG.E.64 desc[UR4][R2.64+0x8], R4 ;  /* 0x0000080402007986 */ /* 0x0001e2000c101b04 */
[----:B----4-:R-:W-:Y:S02]  /*0120*/  SHF.R.U32.HI R11, RZ, 0x2, R6 ;  /* 0x00000002ff0b7819 */ /* 0x010fe40000011606 */
[----:B------:R-:W-:Y:S02]  /*0130*/  IMAD.SHL.U32 R10, R0, 0x2, RZ ;  /* 0x00000002000a7824 */ /* 0x000fe400078e00ff */
[----:B------:R-:W-:-:S03]  /*0140*/  LOP3.LUT R11, R11, R6, RZ, 0x3c, !PT ;  /* 0x000000060b0b7212 */ /* 0x000fc600078e3cff */
[----:B------:R-:W-:Y:S01]  /*0150*/  LOP3.LUT R10, R0, R10, R9, 0x96, !PT ;  /* 0x0000000a000a7212 */ /* 0x000fe200078e9609 */
[----:B------:R-:W-:Y:S02]  /*0160*/  IMAD.MOV.U32 R9, RZ, RZ, 0x2f800000 ;  /* 0x2f800000ff097424 */ /* 0x000fe400078e00ff */
[----:B------:R-:W-:Y:S01]  /*0170*/  IMAD.SHL.U32 R6, R11, 0x2, RZ ;  /* 0x000000020b067824 */ /* 0x000fe200078e00ff */
[----:B------:R-:W-:-:S05]  /*0180*/  LOP3.LUT R10, R10, R5, RZ, 0x3c, !PT ;  /* 0x000000050a0a7212 */ /* 0x000fca00078e3cff */
[----:B------:R-:W-:-:S05]  /*0190*/  IMAD.SHL.U32 R0, R10, 0x10, RZ ;  /* 0x000000100a007824 */ /* 0x000fca00078e00ff */
[----:B------:R-:W-:Y:S01]  /*01a0*/  LOP3.LUT R11, R11, R6, R0, 0x96, !PT ;  /* 0x000000060b0b7212 */ /* 0x000fe200078e9600 */
[C---:B------:R-:W-:Y:S01]  /*01b0*/  VIADD R6, R8.reuse, 0xb0f8a ;  /* 0x000b0f8a08067836 */ /* 0x040fe20000000000 */
[----:B------:R-:W-:Y:S02]  /*01c0*/  IADD3 R8, PT, PT, R8, 0x587c5, R10 ;  /* 0x000587c508087810 */ /* 0x000fe40007ffe00a */
[----:B------:R-:W-:Y:S02]  /*01d0*/  LOP3.LUT R11, R11, R10, RZ, 0x3c, !PT ;  /* 0x0000000a0b0b7212 */ /* 0x000fe400078e3cff */
[----:B------:R-:W-:Y:S01]  /*01e0*/  I2FP.F32.U32 R8, R8 ;  /* 0x0000000800087245 */ /* 0x000fe20000201000 */
[----:B------:R0:W-:Y:S02]  /*01f0*/  STG.E.64 desc[UR4][R2.64], R6 ;  /* 0x0000000602007986 */ /* 0x0001e4000c101b04 */
[----:B------:R-:W-:Y:S02]  /*0200*/  IMAD.IADD R0, R11, 0x1, R6 ;  /* 0x000000010b007824 */ /* 0x000fe400078e0206 */
[----:B------:R-:W-:Y:S01]  /*0210*/  FFMA R8, R8, R9, 1.1641532182693481445e-10 ;  /* 0x2f00000008087423 */ /* 0x000fe20000000009 */
[----:B------:R0:W-:Y:S02]  /*0220*/  STG.E.64 desc[UR4][R2.64+0x10], R10 ;  /* 0x0000100a02007986 */ /* 0x0001e4000c101b04 */
[----:B------:R-:W-:-:S05]  /*0230*/  I2FP.F32.U32 R0, R0 ;  /* 0x0000000000007245 */ /* 0x000fca0000201000 */
[----:B------:R-:W-:-:S04]  /*0240*/  FFMA R0, R0, R9, 1.1641532182693481445e-10 ;  /* 0x2f00000000007423 */ /* 0x000fc80000000009 */
[----:B------:R-:W-:-:S04]  /*0250*/  FMUL R9, R0, R0 ;  /* 0x0000000000097220 */ /* 0x000fc80000400000 */
[----:B------:R-:W-:-:S05]  /*0260*/  FFMA R9, R8, R8, R9 ;  /* 0x0000000808097223 */ /* 0x000fca0000000009 */
[----:B------:R-:W-:-:S13]  /*0270*/  FSETP.GTU.AND P0, PT, R9, 1, PT ;  /* 0x3f8000000900780b */ /* 0x000fda0003f0c000 */
[----:B0-----:R-:W-:Y:S05]  /*0280*/  @P0 EXIT ;  /* 0x000000000000094d */ /* 0x001fea0003800000 */
[----:B------:R-:W0:Y:S01]  /*0290*/  S2R R0, SR_LANEID ;  /* 0x0000000000007919 */ /* 0x000e220000000000 */
[----:B------:R-:W1:Y:S01]  /*02a0*/  LDC.64 R2, c[0x0][0x388] ;  /* 0x0000e200ff027b82 */ /* 0x000e620000000a00 */
[----:B------:R-:W-:Y:S02]  /*02b0*/  VOTEU.ANY UR6, UPT, PT ;  /* 0x0000000000067886 */ /* 0x000fe400038e0100 */
[----:B------:R-:W-:Y:S02]  /*02c0*/  UFLO.U32 UR7, UR6 ;  /* 0x00000006000772bd */ /* 0x000fe400080e0000 */
[----:B------:R-:W1:Y:S04]  /*02d0*/  POPC R5, UR6 ;  /* 0x0000000600057d09 */ /* 0x000e680008000000 */
[----:B0-----:R-:W-:-:S13]  /*02e0*/  ISETP.EQ.U32.AND P0, PT, R0, UR7, PT ;  /* 0x0000000700007c0c */ /* 0x001fda000bf02070 */
[----:B-1----:R-:W-:Y:S01]  /*02f0*/  @P0 REDG.E.ADD.STRONG.GPU desc[UR4][R2.64], R5 ;  /* 0x000000050200098e */ /* 0x002fe2000c12e104 */
[----:B------:R-:W-:Y:S05]  /*0300*/  EXIT ;  /* 0x000000000000794d */ /* 0x000fea0003800000 */
.L_x_0:
[----:B------:R-:W-:-:S00]  /*0310*/  BRA `(.L_x_0) ;  /* 0xfffffffc00fc7947 */ /* 0x000fc0000383ffff */
[----:B------:R-:W-:-:S00]  /*0320*/  NOP ;  /* 0x0000000000007918 */ /* 0x000fc00000000000 */
        /* <DEDUP_REMOVED lines=13> */
.L_x_10:


//--------------------- .text._Z4initP17curandStateXORWOWi --------------------------
	.section	.text._Z4initP17curandStateXORWOWi,"ax",@progbits
	.align	128
        .global         _Z4initP17curandStateXORWOWi
        .type           _Z4initP17curandStateXORWOWi,@function
        .size           _Z4initP17curandStateXORWOWi,(.L_x_11 - _Z4initP17curandStateXORWOWi)
        .other          _Z4initP17curandStateXORWOWi,@"STO_CUDA_ENTRY STV_DEFAULT"
_Z4initP17curandStateXORWOWi:
.text._Z4initP17curandStateXORWOWi:
        /* <DEDUP_REMOVED lines=10> */
[----:B------:R-:W-:Y:S01]  /*00a0*/  IMAD.MOV.U32 R2, RZ, RZ, 0x3198c20f ;  /* 0x3198c20fff027424 */ /* 0x000fe200078e00ff */
[----:B------:R-:W-:Y:S01]  /*00b0*/  ISETP.NE.AND P0, PT, R13, RZ, PT ;  /* 0x000000ff0d00720c */ /* 0x000fe20003f05270 */
[----:B------:R-:W-:Y:S01]  /*00c0*/  IMAD.MOV.U32 R3, RZ, RZ, 0x5efdb30c ;  /* 0x5efdb30cff037424 */ /* 0x000fe200078e00ff */
[----:B------:R-:W-:Y:S01]  /*00d0*/  BSSY.RECONVERGENT B0, `(.L_x_1) ;  /* 0x00000da000007945 */ /* 0x000fe20003800200 */
[----:B------:R-:W-:Y:S02]  /*00e0*/  IMAD.MOV.U32 R4, RZ, RZ, 0x423bb012 ;  /* 0x423bb012ff047424 */ /* 0x000fe400078e00ff */
[----:B------:R-:W-:Y:S02]  /*00f0*/  IMAD.MOV.U32 R5, RZ, RZ, -0x75bd8fc ;  /* 0xf8a42704ff057424 */ /* 0x000fe400078e00ff */
[----:B------:R-:W-:-:S02]  /*0100*/  IMAD.MOV.U32 R8, RZ, RZ, -0x23270784 ;  /* 0xdcd8f87cff087424 */ /* 0x000fc400078e00ff */
[----:B------:R-:W-:Y:S02]  /*0110*/  IMAD.MOV.U32 R9, RZ, RZ, 0x57fa2510 ;  /* 0x57fa2510ff097424 */ /* 0x000fe400078e00ff */
[----:B0-----:R-:W-:-:S05]  /*0120*/  IMAD.WIDE R6, R13, 0x30, R6 ;  /* 0x000000300d067825 */ /* 0x001fca00078e0206 */
[----:B-1----:R0:W-:Y:S04]  /*0130*/  STG.E.64 desc[UR4][R6.64], R2 ;  /* 0x0000000206007986 */ /* 0x0021e8000c101b04 */
[----:B------:R0:W-:Y:S04]  /*0140*/  STG.E.64 desc[UR4][R6.64+0x8], R4 ;  /* 0x0000080406007986 */ /* 0x0001e8000c101b04 */
[----:B------:R0:W-:Y:S01]  /*0150*/  STG.E.64 desc[UR4][R6.64+0x10], R8 ;  /* 0x0000100806007986 */ /* 0x0001e2000c101b04 */
[----:B------:R-:W-:Y:S05]  /*0160*/  @!P0 BRA `(.L_x_2) ;  /* 0x0000000c00408947 */ /* 0x000fea0003800000 */
[----:B------:R-:W-:Y:S01]  /*0170*/  SHF.R.S32.HI R0, RZ, 0x1f, R13 ;  /* 0x0000001fff007819 */ /* 0x000fe2000001140d */
[----:B------:R-:W-:-:S07]  /*0180*/  IMAD.MOV.U32 R12, RZ, RZ, RZ ;  /* 0x000000ffff0c7224 */ /* 0x000fce00078e00ff */
.L_x_8:
[----:B0-----:R-:W-:Y:S01]  /*0190*/  LOP3.LUT R2, R13, 0x3, RZ, 0xc0, !PT ;  /* 0x000000030d027812 */ /* 0x001fe200078ec0ff */
[----:B------:R-:W-:Y:S03]  /*01a0*/  BSSY.RECONVERGENT B1, `(.L_x_3) ;  /* 0x00000c6000017945 */ /* 0x000fe60003800200 */
[----:B------:R-:W-:-:S04]  /*01b0*/  ISETP.NE.U32.AND P0, PT, R2, RZ, PT ;  /* 0x000000ff0200720c */ /* 0x000fc80003f05070 */
[----:B------:R-:W-:-:S13]  /*01c0*/  ISETP.NE.AND.EX P0, PT, RZ, RZ, PT, P0 ;  /* 0x000000ffff00720c */ /* 0x000fda0003f05300 */
[----:B------:R-:W-:Y:S05]  /*01d0*/  @!P0 BRA `(.L_x_4) ;  /* 0x0000000c00088947 */ /* 0x000fea0003800000 */
[----:B------:R-:W0:Y:S01]  /*01e0*/  LDC.64 R8, c[0x4][RZ] ;  /* 0x01000000ff087b82 */ /* 0x000e220000000a00 */
[----:B------:R-:W-:Y:S02]  /*01f0*/  IMAD.MOV.U32 R14, RZ, RZ, RZ ;  /* 0x000000ffff0e7224 */ /* 0x000fe400078e00ff */
[----:B0-----:R-:W-:-:S07]  /*0200*/  IMAD.WIDE.U32 R8, R12, 0xc80, R8 ;  /* 0x00000c800c087825 */ /* 0x001fce00078e0008 */
.L_x_7:
[----:B0-----:R-:W-:Y:S01]  /*0210*/  IMAD.MOV.U32 R15, RZ, RZ, RZ ;  /* 0x000000ffff0f7224 */ /* 0x001fe200078e00ff */
[----:B------:R-:W-:Y:S01]  /*0220*/  CS2R R2, SRZ ;  /* 0x0000000000027805 */ /* 0x000fe2000001ff00 */
[----:B------:R-:W-:Y:S01]  /*0230*/  IMAD.MOV.U32 R17, RZ, RZ, RZ ;  /* 0x000000ffff117224 */ /* 0x000fe200078e00ff */
[----:B------:R-:W-:-:S07]  /*0240*/  CS2R R4, SRZ ;  /* 0x0000000000047805 */ /* 0x000fce000001ff00 */
.L_x_6:
[----:B------:R-:W-:-:S05]  /*0250*/  IMAD.WIDE.U32 R10, R17, 0x4, R6 ;  /* 0x00000004110a7825 */ /* 0x000fca00078e0006 */
[----:B------:R0:W5:Y:S01]  /*0260*/  LDG.E R16, desc[UR4][R10.64+0x4] ;  /* 0x000004040a107981 */ /* 0x000162000c1e1900 */
[----:B------:R-:W-:-:S07]  /*0270*/  IMAD.MOV.U32 R19, RZ, RZ, RZ ;  /* 0x000000ffff137224 */ /* 0x000fce00078e00ff */
.L_x_5:
[----:B-----5:R-:W-:Y:S01]  /*0280*/  SHF.R.U32.HI R24, RZ, R19, R16 ;  /* 0x00000013ff187219 */ /* 0x020fe20000011610 */
[----:B0-----:R-:W-:-:S03]  /*0290*/  IMAD.SHL.U32 R10, R17, 0x20, RZ ;  /* 0x00000020110a7824 */ /* 0x001fc600078e00ff */
[----:B------:R-:W-:Y:S01]  /*02a0*/  LOP3.LUT R11, R24, 0x1, RZ, 0xc0, !PT ;  /* 0x00000001180b7812 */ /* 0x000fe200078ec0ff */
[----:B------:R-:W-:-:S03]  /*02b0*/  IMAD.IADD R10, R10, 0x1, R19 ;  /* 0x000000010a0a7824 */ /* 0x000fc600078e0213 */
[----:B------:R-:W-:Y:S01]  /*02c0*/  ISETP.NE.U32.AND P0, PT, R11, 0x1, PT ;  /* 0x000000010b00780c */ /* 0x000fe20003f05070 */
[----:B------:R-:W-:-:S03]  /*02d0*/  IMAD R11, R10, 0x5, RZ ;  /* 0x000000050a0b7824 */ /* 0x000fc600078e02ff */
[----:B------:R-:W-:Y:S01]  /*02e0*/  R2P PR, R24, 0x7e ;  /* 0x0000007e18007804 */ /* 0x000fe20000000000 */
[----:B------:R-:W-:-:S08]  /*02f0*/  IMAD.WIDE.U32 R10, R11, 0x4, R8 ;  /* 0x000000040b0a7825 */ /* 0x000fd000078e0008 */
[----:B------:R-:W2:Y:S04]  /*0300*/  @!P0 LDG.E R18, desc[UR4][R10.64] ;  /* 0x000000040a128981 */ /* 0x000ea8000c1e1900 */
[----:B------:R-:W3:Y:S04]  /*0310*/  @!P0 LDG.E R20, desc[UR4][R10.64+0x10] ;  /* 0x000010040a148981 */ /* 0x000ee8000c1e1900 */
[----:B------:R-:W4:Y:S04]  /*0320*/  @P1 LDG.E R22, desc[UR4][R10.64+0x14] ;  /* 0x000014040a161981 */ /* 0x000f28000c1e1900 */
[----:B------:R-:W4:Y:S04]  /*0330*/  @P2 LDG.E R26, desc[UR4][R10.64+0x28] ;  /* 0x000028040a1a2981 */ /* 0x000f28000c1e1900 */
[----:B------:R-:W4:Y:S04]  /*0340*/  @!P0 LDG.E R21, desc[UR4][R10.64+0x4] ;  /* 0x000004040a158981 */ /* 0x000f28000c1e1900 */
[----:B------:R-:W4:Y:S04]  /*0350*/  @!P0 LDG.E R23, desc[UR4][R10.64+0xc] ;  /* 0x00000c040a178981 */ /* 0x000f28000c1e1900 */
[----:B------:R-:W4:Y:S04]  /*0360*/  @P1 LDG.E R25, desc[UR4][R10.64+0x18] ;  /* 0x000018040a191981 */ /* 0x000f28000c1e1900 */
[----:B------:R-:W4:Y:S04]  /*0370*/  @P3 LDG.E R28, desc[UR4][R10.64+0x3c] ;  /* 0x00003c040a1c3981 */ /* 0x000f28000c1e1900 */
[----:B------:R-:W4:Y:S01]  /*0380*/  @P6 LDG.E R27, desc[UR4][R10.64+0x7c] ;  /* 0x00007c040a1b6981 */ /* 0x000f22000c1e1900 */
[----:B--2---:R-:W-:-:S03]  /*0390*/  @!P0 LOP3.LUT R15, R15, R18, RZ, 0x3c, !PT ;  /* 0x000000120f0f8212 */ /* 0x004fc600078e3cff */
[----:B------:R-:W2:Y:S01]  /*03a0*/  @!P0 LDG.E R18, desc[UR4][R10.64+0x8] ;  /* 0x000008040a128981 */ /* 0x000ea2000c1e1900 */
[----:B---3--:R-:W-:-:S03]  /*03b0*/  @!P0 LOP3.LUT R3, R3, R20, RZ, 0x3c, !PT ;  /* 0x0000001403038212 */ /* 0x008fc600078e3cff */
[----:B------:R-:W3:Y:S01]  /*03c0*/  @P1 LDG.E R20, desc[UR4][R10.64+0x24] ;  /* 0x000024040a141981 */ /* 0x000ee2000c1e1900 */
[----:B----4-:R-:W-:-:S03]  /*03d0*/  @P1 LOP3.LUT R15, R15, R22, RZ, 0x3c, !PT ;  /* 0x000000160f0f1212 */ /* 0x010fc600078e3cff */
[----:B------:R-:W4:Y:S01]  /*03e0*/  @P2 LDG.E R22, desc[UR4][R10.64+0x38] ;  /* 0x000038040a162981 */ /* 0x000f22000c1e1900 */
[----:B------:R-:W-:-:S03]  /*03f0*/  @P2 LOP3.LUT R15, R15, R26, RZ, 0x3c, !PT ;  /* 0x0000001a0f0f2212 */ /* 0x000fc600078e3cff */
[----:B------:R-:W4:Y:S01]  /*0400*/  @P4 LDG.E R26, desc[UR4][R10.64+0x50] ;  /* 0x000050040a1a4981 */ /* 0x000f22000c1e1900 */
[----:B------:R-:W-:-:S03]  /*0410*/  @!P0 LOP3.LUT R4, R4, R21, RZ, 0x3c, !PT ;  /* 0x0000001504048212 */ /* 0x000fc600078e3cff */
[----:B------:R-:W4:Y:S01]  /*0420*/  @P1 LDG.E R21, desc[UR4][R10.64+0x20] ;  /* 0x000020040a151981 */ /* 0x000f22000c1e1900 */
[----:B------:R-:W-:-:S03]  /*0430*/  @!P0 LOP3.LUT R2, R2, R23, RZ, 0x3c, !PT ;  /* 0x0000001702028212 */ /* 0x000fc600078e3cff */
[----:B------:R-:W4:Y:S01]  /*0440*/  @P2 LDG.E R23, desc[UR4][R10.64+0x2c] ;  /* 0x00002c040a172981 */ /* 0x000f22000c1e1900 */
[----:B------:R-:W-:-:S03]  /*0450*/  @P1 LOP3.LUT R4, R4, R25, RZ, 0x3c, !PT ;  /* 0x0000001904041212 */ /* 0x000fc600078e3cff */
[----:B------:R-:W4:Y:S01]  /*0460*/  @P2 LDG.E R25, desc[UR4][R10.64+0x34] ;  /* 0x000034040a192981 */ /* 0x000f22000c1e1900 */
[----:B--2---:R-:W-:-:S03]  /*0470*/  @!P0 LOP3.LUT R5, R5, R18, RZ, 0x3c, !PT ;  /* 0x0000001205058212 */ /* 0x004fc600078e3cff */
[----:B------:R-:W2:Y:S01]  /*0480*/  @P1 LDG.E R18, desc[UR4][R10.64+0x1c] ;  /* 0x00001c040a121981 */ /* 0x000ea2000c1e1900 */
[----:B---3--:R-:W-:-:S03]  /*0490*/  @P1 LOP3.LUT R3, R3, R20, RZ, 0x3c, !PT ;  /* 0x0000001403031212 */ /* 0x008fc600078e3cff */
[----:B------:R-:W3:Y:S01]  /*04a0*/  @P2 LDG.E R20, desc[UR4][R10.64+0x30] ;  /* 0x000030040a142981 */ /* 0x000ee2000c1e1900 */
[----:B----4-:R-:W-:-:S03]  /*04b0*/  @P2 LOP3.LUT R3, R3, R22, RZ, 0x3c, !PT ;  /* 0x0000001603032212 */ /* 0x010fc600078e3cff */
[----:B------:R-:W4:Y:S01]  /*04c0*/  @P3 LDG.E R22, desc[UR4][R10.64+0x4c] ;  /* 0x00004c040a163981 */ /* 0x000f22000c1e1900 */
[----:B------:R-:W-:-:S04]  /*04d0*/  @P3 LOP3.LUT R15, R15, R28, RZ, 0x3c, !PT ;  /* 0x0000001c0f0f3212 */ /* 0x000fc800078e3cff */
[----:B------:R-:W-:Y:S02]  /*04e0*/  @P4 LOP3.LUT R15, R15, R26, RZ, 0x3c, !PT ;  /* 0x0000001a0f0f4212 */ /* 0x000fe400078e3cff */
[----:B------:R-:W-:Y:S01]  /*04f0*/  @P1 LOP3.LUT R2, R2, R21, RZ, 0x3c, !PT ;  /* 0x0000001502021212 */ /* 0x000fe200078e3cff */
[----:B------:R-:W4:Y:S04]  /*0500*/  @P5 LDG.E R26, desc[UR4][R10.64+0x64] ;  /* 0x000064040a1a5981 */ /* 0x000f28000c1e1900 */
[----:B------:R-:W4:Y:S01]  /*0510*/  @P3 LDG.E R21, desc[UR4][R10.64+0x40] ;  /* 0x000040040a153981 */ /* 0x000f22000c1e1900 */
[----:B------:R-:W-:Y:S02]  /*0520*/  @P2 LOP3.LUT R4, R4, R23, RZ, 0x3c, !PT ;  /* 0x0000001704042212 */ /* 0x000fe400078e3cff */
[----:B------:R-:W-:Y:S01]  /*0530*/  @P2 LOP3.LUT R2, R2, R25, RZ, 0x3c, !PT ;  /* 0x0000001902022212 */ /* 0x000fe200078e3cff */
[----:B------:R-:W4:Y:S04]  /*0540*/  @P3 LDG.E R23, desc[UR4][R10.64+0x48] ;  /* 0x000048040a173981 */ /* 0x000f28000c1e1900 */
[----:B------:R-:W4:Y:S01]  /*0550*/  @P4 LDG.E R25, desc[UR4][R10.64+0x54] ;  /* 0x000054040a194981 */ /* 0x000f22000c1e1900 */
[----:B--2---:R-:W-:-:S03]  /*0560*/  @P1 LOP3.LUT R5, R5, R18, RZ, 0x3c, !PT ;  /* 0x0000001205051212 */ /* 0x004fc600078e3cff */
[----:B------:R-:W2:Y:S01]  /*0570*/  @P3 LDG.E R18, desc[UR4][R10.64+0x44] ;  /* 0x000044040a123981 */ /* 0x000ea2000c1e1900 */
[----:B---3--:R-:W-:-:S03]  /*0580*/  @P2 LOP3.LUT R5, R5, R20, RZ, 0x3c, !PT ;  /* 0x0000001405052212 */ /* 0x008fc600078e3cff */
[----:B------:R-:W3:Y:S01]  /*0590*/  @P4 LDG.E R20, desc[UR4][R10.64+0x58] ;  /* 0x000058040a144981 */ /* 0x000ee2000c1e1900 */
[----:B----4-:R-:W-:-:S03]  /*05a0*/  @P3 LOP3.LUT R3, R3, R22, RZ, 0x3c, !PT ;  /* 0x0000001603033212 */ /* 0x010fc600078e3cff */
[----:B------:R-:W4:Y:S01]  /*05b0*/  @P4 LDG.E R22, desc[UR4][R10.64+0x60] ;  /* 0x000060040a164981 */ /* 0x000f22000c1e1900 */
[----:B------:R-:W-:Y:S02]  /*05c0*/  LOP3.LUT P0, RZ, R24, 0x80, RZ, 0xc0, !PT ;  /* 0x0000008018ff7812 */ /* 0x000fe4000780c0ff */
[----:B------:R-:W-:Y:S02]  /*05d0*/  @P5 LOP3.LUT R15, R15, R26, RZ, 0x3c, !PT ;  /* 0x0000001a0f0f5212 */ /* 0x000fe400078e3cff */
[----:B------:R-:W4:Y:S01]  /*05e0*/  @P6 LDG.E R26, desc[UR4][R10.64+0x78] ;  /* 0x000078040a1a6981 */ /* 0x000f22000c1e1900 */
[----:B------:R-:W-:-:S03]  /*05f0*/  @P3 LOP3.LUT R4, R4, R21, RZ, 0x3c, !PT ;  /* 0x0000001504043212 */ /* 0x000fc600078e3cff */
[----:B------:R-:W4:Y:S01]  /*0600*/  @P4 LDG.E R21, desc[UR4][R10.64+0x5c] ;  /* 0x00005c040a154981 */ /* 0x000f22000c1e1900 */
[----:B------:R-:W-:-:S03]  /*0610*/  @P3 LOP3.LUT R2, R2, R23, RZ, 0x3c, !PT ;  /* 0x0000001702023212 */ /* 0x000fc600078e3cff */
[----:B------:R-:W4:Y:S01]  /*0620*/  @P5 LDG.E R23, desc[UR4][R10.64+0x68] ;  /* 0x000068040a175981 */ /* 0x000f22000c1e1900 */
[----:B------:R-:W-:-:S03]  /*0630*/  @P4 LOP3.LUT R4, R4, R25, RZ, 0x3c, !PT ;  /* 0x0000001904044212 */ /* 0x000fc600078e3cff */
[----:B------:R-:W4:Y:S01]  /*0640*/  @P5 LDG.E R25, desc[UR4][R10.64+0x70] ;  /* 0x000070040a195981 */ /* 0x000f22000c1e1900 */
[----:B--2---:R-:W-:-:S03]  /*0650*/  @P3 LOP3.LUT R5, R5, R18, RZ, 0x3c, !PT ;  /* 0x0000001205053212 */ /* 0x004fc600078e3cff */
[----:B------:R-:W2:Y:S01]  /*0660*/  @P5 LDG.E R18, desc[UR4][R10.64+0x6c] ;  /* 0x00006c040a125981 */ /* 0x000ea2000c1e1900 */
[----:B---3--:R-:W-:-:S03]  /*0670*/  @P4 LOP3.LUT R5, R5, R20, RZ, 0x3c, !PT ;  /* 0x0000001405054212 */ /* 0x008fc600078e3cff */
[----:B------:R-:W3:Y:S01]  /*0680*/  @P5 LDG.E R20, desc[UR4][R10.64+0x74] ;  /* 0x000074040a145981 */ /* 0x000ee2000c1e1900 */
[----:B----4-:R-:W-:-:S03]  /*0690*/  @P4 LOP3.LUT R3, R3, R22, RZ, 0x3c, !PT ;  /* 0x0000001603034212 */ /* 0x010fc600078e3cff */
[----:B------:R-:W4:Y:S01]  /*06a0*/  @P0 LDG.E R22, desc[UR4][R10.64+0x8c] ;  /* 0x00008c040a160981 */ /* 0x000f22000c1e1900 */
[----:B------:R-:W-:-:S03]  /*06b0*/  @P6 LOP3.LUT R15, R15, R26, RZ, 0x3c, !PT ;  /* 0x0000001a0f0f6212 */ /* 0x000fc600078e3cff */
        /* <DEDUP_REMOVED lines=13> */
[----:B------:R-:W-:Y:S02]  /*0790*/  @P6 LOP3.LUT R4, R4, R27, RZ, 0x3c, !PT ;  /* 0x0000001b04046212 */ /* 0x000fe400078e3cff */
[----:B------:R-:W-:Y:S02]  /*07a0*/  @P6 LOP3.LUT R2, R2, R21, RZ, 0x3c, !PT ;  /* 0x0000001502026212 */ /* 0x000fe400078e3cff */
[----:B------:R-:W-:Y:S02]  /*07b0*/  @P0 LOP3.LUT R4, R4, R23, RZ, 0x3c, !PT ;  /* 0x0000001704040212 */ /* 0x000fe400078e3cff */
[----:B------:R-:W-:Y:S02]  /*07c0*/  @P0 LOP3.LUT R2, R2, R25, RZ, 0x3c, !PT ;  /* 0x0000001902020212 */ /* 0x000fe400078e3cff */
[----:B--2---:R-:W-:Y:S02]  /*07d0*/  @P6 LOP3.LUT R5, R5, R18, RZ, 0x3c, !PT ;  /* 0x0000001205056212 */ /* 0x004fe400078e3cff */
[----:B---3--:R-:W-:-:S02]  /*07e0*/  @P6 LOP3.LUT R3, R3, R20, RZ, 0x3c, !PT ;  /* 0x0000001403036212 */ /* 0x008fc400078e3cff */
[----:B----4-:R-:W-:Y:S02]  /*07f0*/  @P0 LOP3.LUT R5, R5, R22, RZ, 0x3c, !PT ;  /* 0x0000001605050212 */ /* 0x010fe400078e3cff */
[----:B------:R-:W-:Y:S02]  /*0800*/  @P0 LOP3.LUT R3, R3, R26, RZ, 0x3c, !PT ;  /* 0x0000001a03030212 */ /* 0x000fe400078e3cff */
[----:B------:R-:W-:-:S13]  /*0810*/  R2P PR, R24.B1, 0x7f ;  /* 0x0000007f18007804 */ /* 0x000fda0000001000 */
[----:B------:R-:W2:Y:S04]  /*0820*/  @P0 LDG.E R18, desc[UR4][R10.64+0xa0] ;  /* 0x0000a0040a120981 */ /* 0x000ea8000c1e1900 */
[----:B------:R-:W3:Y:S04]  /*0830*/  @P1 LDG.E R22, desc[UR4][R10.64+0xb4] ;  /* 0x0000b4040a161981 */ /* 0x000ee8000c1e1900 */
[----:B------:R-:W4:Y:S04]  /*0840*/  @P2 LDG.E R26, desc[UR4][R10.64+0xc8] ;  /* 0x0000c8040a1a2981 */ /* 0x000f28000c1e1900 */
[----:B------:R-:W4:Y:S04]  /*0850*/  @P3 LDG.E R28, desc[UR4][R10.64+0xdc] ;  /* 0x0000dc040a1c3981 */ /* 0x000f28000c1e1900 */
[----:B------:R-:W4:Y:S04]  /*0860*/  @P0 LDG.E R23, desc[UR4][R10.64+0xa4] ;  /* 0x0000a4040a170981 */ /* 0x000f28000c1e1900 */
[----:B------:R-:W4:Y:S04]  /*0870*/  @P0 LDG.E R20, desc[UR4][R10.64+0xa8] ;  /* 0x0000a8040a140981 */ /* 0x000f28000c1e1900 */
[----:B------:R-:W4:Y:S04]  /*0880*/  @P4 LDG.E R25, desc[UR4][R10.64+0xf0] ;  /* 0x0000f0040a194981 */ /* 0x000f28000c1e1900 */
        /* <DEDUP_REMOVED lines=21> */
[----:B------:R-:W-:Y:S02]  /*09e0*/  LOP3.LUT P0, RZ, R24, 0x8000, RZ, 0xc0, !PT ;  /* 0x0000800018ff7812 */ /* 0x000fe4000780c0ff */
[----:B----4-:R-:W-:Y:S01]  /*09f0*/  @P5 LOP3.LUT R15, R15, R26, RZ, 0x3c, !PT ;  /* 0x0000001a0f0f5212 */ /* 0x010fe200078e3cff */
[----:B------:R-:W4:Y:S04]  /*0a00*/  @P3 LDG.E R24, desc[UR4][R10.64+0xe4] ;  /* 0x0000e4040a183981 */ /* 0x000f28000c1e1900 */
[----:B------:R-:W2:Y:S01]  /*0a10*/  @P6 LDG.E R26, desc[UR4][R10.64+0x118] ;  /* 0x000118040a1a6981 */ /* 0x000ea2000c1e1900 */
        /* <DEDUP_REMOVED lines=8> */
[----:B---3--:R-:W-:-:S03]  /*0aa0*/  @P2 LOP3.LUT R3, R3, R22, RZ, 0x3c, !PT ;  /* 0x0000001603032212 */ /* 0x008fc600078e3cff */
[----:B------:R-:W3:Y:S01]  /*0ab0*/  @P4 LDG.E R22, desc[UR4][R10.64+0x100] ;  /* 0x000100040a164981 */ /* 0x000ee2000c1e1900 */
[----:B--2---:R-:W-:-:S03]  /*0ac0*/  @P6 LOP3.LUT R15, R15, R26, RZ, 0x3c, !PT ;  /* 0x0000001a0f0f6212 */ /* 0x004fc600078e3cff */
[----:B------:R-:W2:Y:S01]  /*0ad0*/  @P0 LDG.E R26, desc[UR4][R10.64+0x12c] ;  /* 0x00012c040a1a0981 */ /* 0x000ea2000c1e1900 */
[----:B----4-:R-:W-:-:S03]  /*0ae0*/  @P2 LOP3.LUT R2, R2, R23, RZ, 0x3c, !PT ;  /* 0x0000001702022212 */ /* 0x010fc600078e3cff */
[----:B------:R-:W4:Y:S01]  /*0af0*/  @P4 LDG.E R23, desc[UR4][R10.64+0xfc] ;  /* 0x0000fc040a174981 */ /* 0x000f22000c1e1900 */
[----:B------:R-:W-:-:S03]  /*0b00*/  @P2 LOP3.LUT R5, R5, R20, RZ, 0x3c, !PT ;  /* 0x0000001405052212 */ /* 0x000fc600078e3cff */
[----:B------:R-:W4:Y:S01]  /*0b10*/  @P4 LDG.E R20, desc[UR4][R10.64+0xf8] ;  /* 0x0000f8040a144981 */ /* 0x000f22000c1e1900 */
[----:B------:R-:W-:Y:S02]  /*0b20*/  @P3 LOP3.LUT R2, R2, R27, RZ, 0x3c, !PT ;  /* 0x0000001b02023212 */ /* 0x000fe400078e3cff */
[----:B------:R-:W-:Y:S01]  /*0b30*/  @P3 LOP3.LUT R4, R4, R25, RZ, 0x3c, !PT ;  /* 0x0000001904043212 */ /* 0x000fe200078e3cff */
[----:B------:R-:W4:Y:S01]  /*0b40*/  @P5 LDG.E R27, desc[UR4][R10.64+0x110] ;  /* 0x000110040a1b5981 */ /* 0x000f22000c1e1900 */
[----:B------:R-:W-:-:S03]  /*0b50*/  @P3 LOP3.LUT R5, R5, R24, RZ, 0x3c, !PT ;  /* 0x0000001805053212 */ /* 0x000fc600078e3cff */
[----:B------:R-:W4:Y:S04]  /*0b60*/  @P5 LDG.E R25, desc[UR4][R10.64+0x108] ;  /* 0x000108040a195981 */ /* 0x000f28000c1e1900 */
        /* <DEDUP_REMOVED lines=19> */
[----:B------:R-:W-:-:S05]  /*0ca0*/  VIADD R19, R19, 0x10 ;  /* 0x0000001013137836 */ /* 0x000fca0000000000 */
[----:B------:R-:W-:Y:S02]  /*0cb0*/  ISETP.NE.AND P1, PT, R19, 0x20, PT ;  /* 0x000000201300780c */ /* 0x000fe40003f25270 */
[----:B------:R-:W-:Y:S02]  /*0cc0*/  @P5 LOP3.LUT R3, R3, R18, RZ, 0x3c, !PT ;  /* 0x0000001203035212 */ /* 0x000fe400078e3cff */
[----:B------:R-:W-:Y:S02]  /*0cd0*/  @P6 LOP3.LUT R4, R4, R21, RZ, 0x3c, !PT ;  /* 0x0000001504046212 */ /* 0x000fe400078e3cff */
[----:B---3--:R-:W-:-:S04]  /*0ce0*/  @P6 LOP3.LUT R3, R3, R22, RZ, 0x3c, !PT ;  /* 0x0000001603036212 */ /* 0x008fc800078e3cff */
[----:B--2---:R-:W-:Y:S02]  /*0cf0*/  @P0 LOP3.LUT R3, R3, R26, RZ, 0x3c, !PT ;  /* 0x0000001a03030212 */ /* 0x004fe400078e3cff */
[----:B----4-:R-:W-:Y:S02]  /*0d00*/  @P6 LOP3.LUT R2, R2, R23, RZ, 0x3c, !PT ;  /* 0x0000001702026212 */ /* 0x010fe400078e3cff */
[----:B------:R-:W-:Y:S02]  /*0d10*/  @P6 LOP3.LUT R5, R5, R20, RZ, 0x3c, !PT ;  /* 0x0000001405056212 */ /* 0x000fe400078e3cff */
[----:B------:R-:W-:Y:S02]  /*0d20*/  @P0 LOP3.LUT R2, R2, R27, RZ, 0x3c, !PT ;  /* 0x0000001b02020212 */ /* 0x000fe400078e3cff */
[----:B------:R-:W-:Y:S02]  /*0d30*/  @P0 LOP3.LUT R4, R4, R25, RZ, 0x3c, !PT ;  /* 0x0000001904040212 */ /* 0x000fe400078e3cff */
[----:B------:R-:W-:Y:S01]  /*0d40*/  @P0 LOP3.LUT R5, R5, R24, RZ, 0x3c, !PT ;  /* 0x0000001805050212 */ /* 0x000fe200078e3cff */
[----:B------:R-:W-:Y:S06]  /*0d50*/  @P1 BRA `(.L_x_5) ;  /* 0xfffffff400481947 */ /* 0x000fec000383ffff */
[----:B------:R-:W-:-:S05]  /*0d60*/  VIADD R17, R17, 0x1 ;  /* 0x0000000111117836 */ /* 0x000fca0000000000 */
[----:B------:R-:W-:-:S13]  /*0d70*/  ISETP.NE.AND P0, PT, R17, 0x5, PT ;  /* 0x000000051100780c */ /* 0x000fda0003f05270 */
[----:B------:R-:W-:Y:S05]  /*0d80*/  @P0 BRA `(.L_x_6) ;  /* 0xfffffff400300947 */ /* 0x000fea000383ffff */
[----:B------:R0:W-:Y:S01]  /*0d90*/  STG.E.64 desc[UR4][R6.64+0x8], R4 ;  /* 0x0000080406007986 */ /* 0x0001e2000c101b04 */
[----:B------:R-:W-:Y:S01]  /*0da0*/  VIADD R14, R14, 0x1 ;  /* 0x000000010e0e7836 */ /* 0x000fe20000000000 */
[----:B------:R-:W-:Y:S02]  /*0db0*/  LOP3.LUT R11, R13, 0x3, RZ, 0xc0, !PT ;  /* 0x000000030d0b7812 */ /* 0x000fe400078ec0ff */
[----:B------:R0:W-:Y:S02]  /*0dc0*/  STG.E.64 desc[UR4][R6.64+0x10], R2 ;  /* 0x0000100206007986 */ /* 0x0001e4000c101b04 */
[----:B------:R-:W-:Y:S02]  /*0dd0*/  ISETP.GE.U32.AND P0, PT, R14, R11, PT ;  /* 0x0000000b0e00720c */ /* 0x000fe40003f06070 */
[----:B------:R0:W-:Y:S11]  /*0de0*/  STG.E desc[UR4][R6.64+0x4], R15 ;  /* 0x0000040f06007986 */ /* 0x0001f6000c101904 */
[----:B------:R-:W-:Y:S05]  /*0df0*/  @!P0 BRA `(.L_x_7) ;  /* 0xfffffff400048947 */ /* 0x000fea000383ffff */
.L_x_4:
[----:B------:R-:W-:Y:S05]  /*0e00*/  BSYNC.RECONVERGENT B1 ;  /* 0x0000000000017941 */ /* 0x000fea0003800200 */
.L_x_3:
[C---:B------:R-:W-:Y:S01]  /*0e10*/  ISETP.GT.U32.AND P0, PT, R13.reuse, 0x3, PT ;  /* 0x000000030d00780c */ /* 0x040fe20003f04070 */
[----:B------:R-:W-:Y:S01]  /*0e20*/  VIADD R12, R12, 0x1 ;  /* 0x000000010c0c7836 */ /* 0x000fe20000000000 */
[--C-:B------:R-:W-:Y:S02]  /*0e30*/  SHF.R.U64 R13, R13, 0x2, R0.reuse ;  /* 0x000000020d0d7819 */ /* 0x100fe40000001200 */
[----:B------:R-:W-:Y:S02]  /*0e40*/  ISETP.GT.U32.AND.EX P0, PT, R0, RZ, PT, P0 ;  /* 0x000000ff0000720c */ /* 0x000fe40003f04100 */
[----:B------:R-:W-:-:S11]  /*0e50*/  SHF.R.U32.HI R0, RZ, 0x2, R0 ;  /* 0x00000002ff007819 */ /* 0x000fd60000011600 */
[----:B------:R-:W-:Y:S05]  /*0e60*/  @P0 BRA `(.L_x_8) ;  /* 0xfffffff000c80947 */ /* 0x000fea000383ffff */
.L_x_2:
[----:B------:R-:W-:Y:S05]  /*0e70*/  BSYNC.RECONVERGENT B0 ;  /* 0x0000000000007941 */ /* 0x000fea0003800200 */
.L_x_1:
[----:B------:R-:W-:Y:S04]  /*0e80*/  STG.E.64 desc[UR4][R6.64+0x18], RZ ;  /* 0x000018ff06007986 */ /* 0x000fe8000c101b04 */
[----:B------:R-:W-:Y:S04]  /*0e90*/  STG.E desc[UR4][R6.64+0x20], RZ ;  /* 0x000020ff06007986 */ /* 0x000fe8000c101904 */
[----:B------:R-:W-:Y:S01]  /*0ea0*/  STG.E.64 desc[UR4][R6.64+0x28], RZ ;  /* 0x000028ff06007986 */ /* 0x000fe2000c101b04 */
[----:B------:R-:W-:Y:S05]  /*0eb0*/  EXIT ;  /* 0x000000000000794d */ /* 0x000fea0003800000 */
.L_x_9:
        /* <DEDUP_REMOVED lines=12> */
.L_x_11:


//--------------------- .nv.global.init           --------------------------
	.section	.nv.global.init,"aw",@progbits
	.align	4
.nv.global.init:
	.type		mrg32k3aM1SubSeq,@object
	.size		mrg32k3aM1SubSeq,(mrg32k3aM2SubSeq - mrg32k3aM1SubSeq)
mrg32k3aM1SubSeq:
        /*0000*/ 	.byte	0x0b, 0xcc, 0xee, 0x04, 0x73, 0x29, 0x8b, 0x6f, 0xf6, 0x53, 0x03, 0xf6, 0x23, 0xf6, 0xea, 0xda
        /* <DEDUP_REMOVED lines=125> */
	.type		mrg32k3aM2SubSeq,@object
	.size		mrg32k3aM2SubSeq,(mrg32k3aM1 - mrg32k3aM2SubSeq)
mrg32k3aM2SubSeq:
        /* <DEDUP_REMOVED lines=126> */
	.type		mrg32k3aM1,@object
	.size		mrg32k3aM1,(mrg32k3aM1Seq - mrg32k3aM1)
mrg32k3aM1:
        /* <DEDUP_REMOVED lines=144> */
	.type		mrg32k3aM1Seq,@object
	.size		mrg32k3aM1Seq,(mrg32k3aM2 - mrg32k3aM1Seq)
mrg32k3aM1Seq:
        /* <DEDUP_REMOVED lines=144> */
	.type		mrg32k3aM2,@object
	.size		mrg32k3aM2,(mrg32k3aM2Seq - mrg32k3aM2)
mrg32k3aM2:
        /* <DEDUP_REMOVED lines=144> */
	.type		mrg32k3aM2Seq,@object
	.size		mrg32k3aM2Seq,(precalc_xorwow_matrix - mrg32k3aM2Seq)
mrg32k3aM2Seq:
        /* <DEDUP_REMOVED lines=144> */
	.type		precalc_xorwow_matrix,@object
	.size		precalc_xorwow_matrix,(precalc_xorwow_offset_matrix - precalc_xorwow_matrix)
precalc_xorwow_matrix:
        /* <DEDUP_REMOVED lines=6400> */
	.type		precalc_xorwow_offset_matrix,@object
	.size		precalc_xorwow_offset_matrix,(.L_1 - precalc_xorwow_offset_matrix)
precalc_xorwow_offset_matrix:
        /* <DEDUP_REMOVED lines=6400> */
.L_1:


//--------------------- .nv.shared.reserved.0     --------------------------
	.section	.nv.shared.reserved.0,"aw",@nobits
	.weak		__nv_reservedSMEM_offset_0_alias
	.size		__nv_reservedSMEM_offset_0_alias, 0, 64
	.other		__nv_reservedSMEM_offset_0_alias,@"STO_CUDA_RESERVED_SHARED STV_DEFAULT"
__nv_reservedSMEM_offset_0_alias:
	.zero		0
	.zero		64


//--------------------- .nv.constant0._Z5monteP17curandStateXORWOWPii --------------------------
	.section	.nv.constant0._Z5monteP17curandStateXORWOWPii,"a",@progbits
	.sectionflags	@""
	.align	4
.nv.constant0._Z5monteP17curandStateXORWOWPii:
	.zero		916


//--------------------- .nv.constant0._Z4initP17curandStateXORWOWi --------------------------
	.section	.nv.constant0._Z4initP17curandStateXORWOWi,"a",@progbits
	.sectionflags	@""
	.align	4
.nv.constant0._Z4initP17curandStateXORWOWi:
	.zero		908


//--------------------- SYMBOLS --------------------------

	.type		.nv.reservedSmem.offset0,@object
	.size		.nv.reservedSmem.offset0,0x4
